//
// Generated by NVIDIA NVVM Compiler
//
// Compiler Build ID: CL-36424714
// Cuda compilation tools, release 13.0, V13.0.88
// Based on NVVM 20.0.0
//

.version 9.0
.target sm_100
.address_size 64

	// .globl	_Z24sortIntoBitonicSequencesPiS_mm
.extern .shared .align 16 .b8 shared_memory[];

.visible .entry _Z24sortIntoBitonicSequencesPiS_mm(
	.param .u64 .ptr .align 1 _Z24sortIntoBitonicSequencesPiS_mm_param_0,
	.param .u64 .ptr .align 1 _Z24sortIntoBitonicSequencesPiS_mm_param_1,
	.param .u64 _Z24sortIntoBitonicSequencesPiS_mm_param_2,
	.param .u64 _Z24sortIntoBitonicSequencesPiS_mm_param_3
)
{
	.reg .pred 	%p<7>;
	.reg .b32 	%r<10>;
	.reg .b64 	%rd<17>;

	ld.param.u64 	%rd8, [_Z24sortIntoBitonicSequencesPiS_mm_param_0];
	ld.param.u64 	%rd9, [_Z24sortIntoBitonicSequencesPiS_mm_param_1];
	ld.param.u64 	%rd10, [_Z24sortIntoBitonicSequencesPiS_mm_param_2];
	ld.param.u64 	%rd11, [_Z24sortIntoBitonicSequencesPiS_mm_param_3];
	mov.u32 	%r6, %ctaid.x;
	mov.u32 	%r7, %ntid.x;
	mov.u32 	%r8, %tid.x;
	mad.lo.s32 	%r9, %r6, %r7, %r8;
	cvt.u64.u32 	%rd1, %r9;
	setp.le.u64 	%p1, %rd10, %rd1;
	@%p1 bra 	$L__BB0_6;
	xor.b64  	%rd2, %rd11, %rd1;
	setp.le.u64 	%p2, %rd2, %rd1;
	setp.ge.u64 	%p3, %rd2, %rd10;
	or.pred  	%p4, %p2, %p3;
	@%p4 bra 	$L__BB0_6;
	cvta.to.global.u64 	%rd12, %rd8;
	cvt.u32.u64 	%r1, %rd1;
	mul.wide.s32 	%rd13, %r1, 4;
	add.s64 	%rd3, %rd12, %rd13;
	ld.global.u32 	%r2, [%rd3];
	shl.b64 	%rd14, %rd2, 32;
	shr.s64 	%rd4, %rd14, 30;
	add.s64 	%rd5, %rd12, %rd4;
	ld.global.u32 	%r3, [%rd5];
	setp.ge.s32 	%p5, %r3, %r2;
	@%p5 bra 	$L__BB0_4;
	st.global.u32 	[%rd3], %r3;
	st.global.u32 	[%rd5], %r2;
$L__BB0_4:
	cvta.to.global.u64 	%rd15, %rd9;
	add.s64 	%rd6, %rd15, %rd13;
	ld.global.u32 	%r4, [%rd6];
	add.s64 	%rd7, %rd15, %rd4;
	ld.global.u32 	%r5, [%rd7];
	setp.ge.s32 	%p6, %r5, %r4;
	@%p6 bra 	$L__BB0_6;
	st.global.u32 	[%rd6], %r5;
	st.global.u32 	[%rd7], %r4;
$L__BB0_6:
	ret;

}
	// .globl	_Z19differenceReductionPiS_S_m
.visible .entry _Z19differenceReductionPiS_S_m(
	.param .u64 .ptr .align 1 _Z19differenceReductionPiS_S_m_param_0,
	.param .u64 .ptr .align 1 _Z19differenceReductionPiS_S_m_param_1,
	.param .u64 .ptr .align 1 _Z19differenceReductionPiS_S_m_param_2,
	.param .u64 _Z19differenceReductionPiS_S_m_param_3
)
{
	.reg .pred 	%p<6>;
	.reg .b32 	%r<22>;
	.reg .b64 	%rd<20>;

	ld.param.u64 	%rd6, [_Z19differenceReductionPiS_S_m_param_0];
	ld.param.u64 	%rd7, [_Z19differenceReductionPiS_S_m_param_1];
	ld.param.u64 	%rd8, [_Z19differenceReductionPiS_S_m_param_2];
	ld.param.u64 	%rd9, [_Z19differenceReductionPiS_S_m_param_3];
	mov.u32 	%r3, %ctaid.x;
	mov.u32 	%r1, %ntid.x;
	mov.u32 	%r4, %tid.x;
	mad.lo.s32 	%r5, %r3, %r1, %r4;
	cvt.u64.u32 	%rd1, %r5;
	cvt.u64.u32 	%rd2, %r4;
	setp.le.u64 	%p1, %rd9, %rd1;
	shl.b32 	%r6, %r4, 2;
	mov.u32 	%r7, shared_memory;
	add.s32 	%r2, %r7, %r6;
	@%p1 bra 	$L__BB1_2;
	cvta.to.global.u64 	%rd10, %rd6;
	cvta.to.global.u64 	%rd11, %rd7;
	shl.b64 	%rd12, %rd1, 2;
	add.s64 	%rd13, %rd10, %rd12;
	ld.global.u32 	%r9, [%rd13];
	add.s64 	%rd14, %rd11, %rd12;
	ld.global.u32 	%r10, [%rd14];
	sub.s32 	%r11, %r9, %r10;
	abs.s32 	%r12, %r11;
	st.shared.u32 	[%r2], %r12;
	bra.uni 	$L__BB1_3;
$L__BB1_2:
	mov.b32 	%r8, 0;
	st.shared.u32 	[%r2], %r8;
$L__BB1_3:
	bar.sync 	0;
	setp.lt.u32 	%p2, %r1, 2;
	@%p2 bra 	$L__BB1_8;
	cvt.u64.u32 	%rd3, %r1;
	mov.b64 	%rd19, 1;
$L__BB1_5:
	shl.b64 	%rd5, %rd19, 1;
	add.s64 	%rd16, %rd5, -1;
	and.b64  	%rd17, %rd16, %rd2;
	setp.ne.s64 	%p3, %rd17, 0;
	@%p3 bra 	$L__BB1_7;
	cvt.u32.u64 	%r13, %rd19;
	shl.b32 	%r14, %r13, 2;
	add.s32 	%r15, %r2, %r14;
	ld.shared.u32 	%r16, [%r15];
	ld.shared.u32 	%r17, [%r2];
	add.s32 	%r18, %r17, %r16;
	st.shared.u32 	[%r2], %r18;
$L__BB1_7:
	bar.sync 	0;
	setp.lt.u64 	%p4, %rd5, %rd3;
	mov.u64 	%rd19, %rd5;
	@%p4 bra 	$L__BB1_5;
$L__BB1_8:
	cvt.u32.u64 	%r19, %rd2;
	setp.ne.s32 	%p5, %r19, 0;
	@%p5 bra 	$L__BB1_10;
	ld.shared.u32 	%r20, [shared_memory];
	cvta.to.global.u64 	%rd18, %rd8;
	atom.global.add.u32 	%r21, [%rd18], %r20;
$L__BB1_10:
	ret;

}
	// .globl	_Z15findFrequenciesPiS_i
.visible .entry _Z15findFrequenciesPiS_i(
	.param .u64 .ptr .align 1 _Z15findFrequenciesPiS_i_param_0,
	.param .u64 .ptr .align 1 _Z15findFrequenciesPiS_i_param_1,
	.param .u32 _Z15findFrequenciesPiS_i_param_2
)
{
	.reg .pred 	%p<2>;
	.reg .b32 	%r<7>;
	.reg .b64 	%rd<11>;

	ld.param.u64 	%rd2, [_Z15findFrequenciesPiS_i_param_0];
	ld.param.u64 	%rd3, [_Z15findFrequenciesPiS_i_param_1];
	ld.param.s32 	%rd4, [_Z15findFrequenciesPiS_i_param_2];
	mov.u32 	%r1, %ctaid.x;
	mov.u32 	%r2, %ntid.x;
	mov.u32 	%r3, %tid.x;
	mad.lo.s32 	%r4, %r1, %r2, %r3;
	cvt.u64.u32 	%rd1, %r4;
	setp.ge.u64 	%p1, %rd1, %rd4;
	@%p1 bra 	$L__BB2_2;
	cvta.to.global.u64 	%rd5, %rd3;
	cvta.to.global.u64 	%rd6, %rd2;
	shl.b64 	%rd7, %rd1, 2;
	add.s64 	%rd8, %rd5, %rd7;
	ld.global.u32 	%r5, [%rd8];
	mul.wide.s32 	%rd9, %r5, 4;
	add.s64 	%rd10, %rd6, %rd9;
	atom.global.add.u32 	%r6, [%rd10], 1;
$L__BB2_2:
	ret;

}
	// .globl	_Z24similarityScoreReductionPiS_S_m
.visible .entry _Z24similarityScoreReductionPiS_S_m(
	.param .u64 .ptr .align 1 _Z24similarityScoreReductionPiS_S_m_param_0,
	.param .u64 .ptr .align 1 _Z24similarityScoreReductionPiS_S_m_param_1,
	.param .u64 .ptr .align 1 _Z24similarityScoreReductionPiS_S_m_param_2,
	.param .u64 _Z24similarityScoreReductionPiS_S_m_param_3
)
{
	.reg .pred 	%p<6>;
	.reg .b32 	%r<21>;
	.reg .b64 	%rd<21>;

	ld.param.u64 	%rd6, [_Z24similarityScoreReductionPiS_S_m_param_0];
	ld.param.u64 	%rd7, [_Z24similarityScoreReductionPiS_S_m_param_1];
	ld.param.u64 	%rd8, [_Z24similarityScoreReductionPiS_S_m_param_2];
	ld.param.u64 	%rd9, [_Z24similarityScoreReductionPiS_S_m_param_3];
	mov.u32 	%r3, %ctaid.x;
	mov.u32 	%r1, %ntid.x;
	mov.u32 	%r4, %tid.x;
	mad.lo.s32 	%r5, %r3, %r1, %r4;
	cvt.u64.u32 	%rd1, %r5;
	cvt.u64.u32 	%rd2, %r4;
	setp.le.u64 	%p1, %rd9, %rd1;
	shl.b32 	%r6, %r4, 2;
	mov.u32 	%r7, shared_memory;
	add.s32 	%r2, %r7, %r6;
	@%p1 bra 	$L__BB3_2;
	cvta.to.global.u64 	%rd10, %rd7;
	cvta.to.global.u64 	%rd11, %rd6;
	shl.b64 	%rd12, %rd1, 2;
	add.s64 	%rd13, %rd10, %rd12;
	ld.global.u32 	%r9, [%rd13];
	mul.wide.s32 	%rd14, %r9, 4;
	add.s64 	%rd15, %rd11, %rd14;
	ld.global.u32 	%r10, [%rd15];
	mul.lo.s32 	%r11, %r10, %r9;
	st.shared.u32 	[%r2], %r11;
	bra.uni 	$L__BB3_3;
$L__BB3_2:
	mov.b32 	%r8, 0;
	st.shared.u32 	[%r2], %r8;
$L__BB3_3:
	bar.sync 	0;
	setp.lt.u32 	%p2, %r1, 2;
	@%p2 bra 	$L__BB3_8;
	cvt.u64.u32 	%rd3, %r1;
	mov.b64 	%rd20, 1;
$L__BB3_5:
	shl.b64 	%rd5, %rd20, 1;
	add.s64 	%rd17, %rd5, -1;
	and.b64  	%rd18, %rd17, %rd2;
	setp.ne.s64 	%p3, %rd18, 0;
	@%p3 bra 	$L__BB3_7;
	cvt.u32.u64 	%r12, %rd20;
	shl.b32 	%r13, %r12, 2;
	add.s32 	%r14, %r2, %r13;
	ld.shared.u32 	%r15, [%r14];
	ld.shared.u32 	%r16, [%r2];
	add.s32 	%r17, %r16, %r15;
	st.shared.u32 	[%r2], %r17;
$L__BB3_7:
	bar.sync 	0;
	setp.lt.u64 	%p4, %rd5, %rd3;
	mov.u64 	%rd20, %rd5;
	@%p4 bra 	$L__BB3_5;
$L__BB3_8:
	cvt.u32.u64 	%r18, %rd2;
	setp.ne.s32 	%p5, %r18, 0;
	@%p5 bra 	$L__BB3_10;
	ld.shared.u32 	%r19, [shared_memory];
	cvta.to.global.u64 	%rd19, %rd8;
	atom.global.add.u32 	%r20, [%rd19], %r19;
$L__BB3_10:
	ret;

}


// ===== COMPILED SASS (sm_100) =====

	.target	sm_100

	.elftype	@"ET_EXEC"


//--------------------- .note.nv.tkinfo           --------------------------
	.section	.note.nv.tkinfo,"",@"SHT_NOTE"
	.sectionflags	@"SHF_NOTE_NV_TKINFO"
	.tkinfo
        /*0018*/ 	.word	0x00000002
        /*0030*/ 	.string	""
        /*0030*/ 	.string	"ptxas"
        /*0030*/ 	.string	"Cuda compilation tools, release 13.0, V13.0.88"
        /*0030*/ 	.string	"Build cuda_13.0.r13.0/compiler.36424714_0"
        /*0030*/ 	.string	"-arch sm_100 -m 64 "



//--------------------- .note.nv.cuinfo           --------------------------
	.section	.note.nv.cuinfo,"",@"SHT_NOTE"
	.sectionflags	@"SHF_NOTE_NV_CUINFO"
        /*0018*/ 	.short	0x0002
        /*001a*/ 	.short	0x0064
        /*001c*/ 	.short	0x0082
	.zero		2


//--------------------- .nv.info                  --------------------------
	.section	.nv.info,"",@"SHT_CUDA_INFO"
	.align	4


	//----- nvinfo : EIATTR_REGCOUNT
	.align		4
        /*0000*/ 	.byte	0x04, 0x2f
        /*0002*/ 	.short	(.L_1 - .L_0)
	.align		4
.L_0:
        /*0004*/ 	.word	index@(_Z24sortIntoBitonicSequencesPiS_mm)
        /*0008*/ 	.word	0x00000010


	//----- nvinfo : EIATTR_FRAME_SIZE
	.align		4
.L_1:
        /*000c*/ 	.byte	0x04, 0x11
        /*000e*/ 	.short	(.L_3 - .L_2)
	.align		4
.L_2:
        /*0010*/ 	.word	index@(_Z24sortIntoBitonicSequencesPiS_mm)
        /*0014*/ 	.word	0x00000000


	//----- nvinfo : EIATTR_REGCOUNT
	.align		4
.L_3:
        /*0018*/ 	.byte	0x04, 0x2f
        /*001a*/ 	.short	(.L_5 - .L_4)
	.align		4
.L_4:
        /*001c*/ 	.word	index@(_Z19differenceReductionPiS_S_m)
        /*0020*/ 	.word	0x0000000c


	//----- nvinfo : EIATTR_FRAME_SIZE
	.align		4
.L_5:
        /*0024*/ 	.byte	0x04, 0x11
        /*0026*/ 	.short	(.L_7 - .L_6)
	.align		4
.L_6:
        /*0028*/ 	.word	index@(_Z19differenceReductionPiS_S_m)
        /*002c*/ 	.word	0x00000000


	//----- nvinfo : EIATTR_REGCOUNT
	.align		4
.L_7:
        /*0030*/ 	.byte	0x04, 0x2f
        /*0032*/ 	.short	(.L_9 - .L_8)
	.align		4
.L_8:
        /*0034*/ 	.word	index@(_Z15findFrequenciesPiS_i)
        /*0038*/ 	.word	0x0000000a


	//----- nvinfo : EIATTR_FRAME_SIZE
	.align		4
.L_9:
        /*003c*/ 	.byte	0x04, 0x11
        /*003e*/ 	.short	(.L_11 - .L_10)
	.align		4
.L_10:
        /*0040*/ 	.word	index@(_Z15findFrequenciesPiS_i)
        /*0044*/ 	.word	0x00000000


	//----- nvinfo : EIATTR_REGCOUNT
	.align		4
.L_11:
        /*0048*/ 	.byte	0x04, 0x2f
        /*004a*/ 	.short	(.L_13 - .L_12)
	.align		4
.L_12:
        /*004c*/ 	.word	index@(_Z24similarityScoreReductionPiS_S_m)
        /*0050*/ 	.word	0x0000000c


	//----- nvinfo : EIATTR_FRAME_SIZE
	.align		4
.L_13:
        /*0054*/ 	.byte	0x04, 0x11
        /*0056*/ 	.short	(.L_15 - .L_14)
	.align		4
.L_14:
        /*0058*/ 	.word	index@(_Z24similarityScoreReductionPiS_S_m)
        /*005c*/ 	.word	0x00000000


	//----- nvinfo : EIATTR_MIN_STACK_SIZE
	.align		4
.L_15:
        /*0060*/ 	.byte	0x04, 0x12
        /*0062*/ 	.short	(.L_17 - .L_16)
	.align		4
.L_16:
        /*0064*/ 	.word	index@(_Z24similarityScoreReductionPiS_S_m)
        /*0068*/ 	.word	0x00000000


	//----- nvinfo : EIATTR_MIN_STACK_SIZE
	.align		4
.L_17:
        /*006c*/ 	.byte	0x04, 0x12
        /*006e*/ 	.short	(.L_19 - .L_18)
	.align		4
.L_18:
        /*0070*/ 	.word	index@(_Z15findFrequenciesPiS_i)
        /*0074*/ 	.word	0x00000000


	//----- nvinfo : EIATTR_MIN_STACK_SIZE
	.align		4
.L_19:
        /*0078*/ 	.byte	0x04, 0x12
        /*007a*/ 	.short	(.L_21 - .L_20)
	.align		4
.L_20:
        /*007c*/ 	.word	index@(_Z19differenceReductionPiS_S_m)
        /*0080*/ 	.word	0x00000000


	//----- nvinfo : EIATTR_MIN_STACK_SIZE
	.align		4
.L_21:
        /*0084*/ 	.byte	0x04, 0x12
        /*0086*/ 	.short	(.L_23 - .L_22)
	.align		4
.L_22:
        /*0088*/ 	.word	index@(_Z24sortIntoBitonicSequencesPiS_mm)
        /*008c*/ 	.word	0x00000000
.L_23:


//--------------------- .nv.compat                --------------------------
	.section	.nv.compat,"",@"SHT_CUDA_COMPAT_INFO"
	.align	4
        /*0000*/ 	.byte	0x02, 0x09, 0x00, 0x00, 0x02, 0x02, 0x01, 0x00, 0x02, 0x05, 0x05, 0x00, 0x03, 0x07, 0x01, 0x01
        /*0010*/ 	.byte	0x02, 0x03, 0x00, 0x00, 0x02, 0x06, 0x01, 0x00, 0x04, 0x0b, 0x08, 0x00, 0x09, 0x00, 0x00, 0x00
        /*0020*/ 	.byte	0x00, 0x00, 0x00, 0x00


//--------------------- .nv.info._Z24similarityScoreReductionPiS_S_m --------------------------
	.section	.nv.info._Z24similarityScoreReductionPiS_S_m,"",@"SHT_CUDA_INFO"
	.sectionflags	@""
	.align	4


	//----- nvinfo : EIATTR_CUDA_API_VERSION
	.align		4
        /*0000*/ 	.byte	0x04, 0x37
        /*0002*/ 	.short	(.L_25 - .L_24)
.L_24:
        /*0004*/ 	.word	0x00000082


	//----- nvinfo : EIATTR_KPARAM_INFO
	.align		4
.L_25:
        /*0008*/ 	.byte	0x04, 0x17
        /*000a*/ 	.short	(.L_27 - .L_26)
.L_26:
        /*000c*/ 	.word	0x00000000
        /*0010*/ 	.short	0x0003
        /*0012*/ 	.short	0x0018
        /*0014*/ 	.byte	0x00, 0xf0, 0x21, 0x00


	//----- nvinfo : EIATTR_KPARAM_INFO
	.align		4
.L_27:
        /*0018*/ 	.byte	0x04, 0x17
        /*001a*/ 	.short	(.L_29 - .L_28)
.L_28:
        /*001c*/ 	.word	0x00000000
        /*0020*/ 	.short	0x0002
        /*0022*/ 	.short	0x0010
        /*0024*/ 	.byte	0x00, 0xf5, 0x21, 0x00


	//----- nvinfo : EIATTR_KPARAM_INFO
	.align		4
.L_29:
        /*0028*/ 	.byte	0x04, 0x17
        /*002a*/ 	.short	(.L_31 - .L_30)
.L_30:
        /*002c*/ 	.word	0x00000000
        /*0030*/ 	.short	0x0001
        /*0032*/ 	.short	0x0008
        /*0034*/ 	.byte	0x00, 0xf5, 0x21, 0x00


	//----- nvinfo : EIATTR_KPARAM_INFO
	.align		4
.L_31:
        /*0038*/ 	.byte	0x04, 0x17
        /*003a*/ 	.short	(.L_33 - .L_32)
.L_32:
        /*003c*/ 	.word	0x00000000
        /*0040*/ 	.short	0x0000
        /*0042*/ 	.short	0x0000
        /*0044*/ 	.byte	0x00, 0xf5, 0x21, 0x00


	//----- nvinfo : EIATTR_SPARSE_MMA_MASK
	.align		4
.L_33:
        /*0048*/ 	.byte	0x03, 0x50
        /*004a*/ 	.short	0x0000


	//----- nvinfo : EIATTR_MAXREG_COUNT
	.align		4
        /*004c*/ 	.byte	0x03, 0x1b
        /*004e*/ 	.short	0x00ff


	//----- nvinfo : EIATTR_NUM_BARRIERS
	.align		4
        /*0050*/ 	.byte	0x02, 0x4c
        /*0052*/ 	.byte	0x01
	.zero		1


	//----- nvinfo : EIATTR_MERCURY_ISA_VERSION
	.align		4
        /*0054*/ 	.byte	0x03, 0x5f
        /*0056*/ 	.short	0x0101


	//----- nvinfo : EIATTR_INT_WARP_WIDE_INSTR_OFFSETS
	.align		4
        /*0058*/ 	.byte	0x04, 0x31
        /*005a*/ 	.short	(.L_35 - .L_34)


	//   ....[0]....
.L_34:
        /*005c*/ 	.word	0x00000340


	//----- nvinfo : EIATTR_VRC_CTA_INIT_COUNT
	.align		4
.L_35:
        /*0060*/ 	.byte	0x02, 0x4a
	.zero		1
	.zero		1


	//----- nvinfo : EIATTR_EXIT_INSTR_OFFSETS
	.align		4
        /*0064*/ 	.byte	0x04, 0x1c
        /*0066*/ 	.short	(.L_37 - .L_36)


	//   ....[0]....
.L_36:
        /*0068*/ 	.word	0x000002d0


	//   ....[1]....
        /*006c*/ 	.word	0x000003a0


	//----- nvinfo : EIATTR_CBANK_PARAM_SIZE
	.align		4
.L_37:
        /*0070*/ 	.byte	0x03, 0x19
        /*0072*/ 	.short	0x0020


	//----- nvinfo : EIATTR_PARAM_CBANK
	.align		4
        /*0074*/ 	.byte	0x04, 0x0a
        /*0076*/ 	.short	(.L_39 - .L_38)
	.align		4
.L_38:
        /*0078*/ 	.word	index@(.nv.constant0._Z24similarityScoreReductionPiS_S_m)
        /*007c*/ 	.short	0x0380
        /*007e*/ 	.short	0x0020


	//----- nvinfo : EIATTR_SW_WAR
	.align		4
.L_39:
        /*0080*/ 	.byte	0x04, 0x36
        /*0082*/ 	.short	(.L_41 - .L_40)
.L_40:
        /*0084*/ 	.word	0x00000008
.L_41:


//--------------------- .nv.info._Z15findFrequenciesPiS_i --------------------------
	.section	.nv.info._Z15findFrequenciesPiS_i,"",@"SHT_CUDA_INFO"
	.sectionflags	@""
	.align	4


	//----- nvinfo : EIATTR_CUDA_API_VERSION
	.align		4
        /*0000*/ 	.byte	0x04, 0x37
        /*0002*/ 	.short	(.L_43 - .L_42)
.L_42:
        /*0004*/ 	.word	0x00000082


	//----- nvinfo : EIATTR_KPARAM_INFO
	.align		4
.L_43:
        /*0008*/ 	.byte	0x04, 0x17
        /*000a*/ 	.short	(.L_45 - .L_44)
.L_44:
        /*000c*/ 	.word	0x00000000
        /*0010*/ 	.short	0x0002
        /*0012*/ 	.short	0x0010
        /*0014*/ 	.byte	0x00, 0xf0, 0x11, 0x00


	//----- nvinfo : EIATTR_KPARAM_INFO
	.align		4
.L_45:
        /*0018*/ 	.byte	0x04, 0x17
        /*001a*/ 	.short	(.L_47 - .L_46)
.L_46:
        /*001c*/ 	.word	0x00000000
        /*0020*/ 	.short	0x0001
        /*0022*/ 	.short	0x0008
        /*0024*/ 	.byte	0x00, 0xf5, 0x21, 0x00


	//----- nvinfo : EIATTR_KPARAM_INFO
	.align		4
.L_47:
        /*0028*/ 	.byte	0x04, 0x17
        /*002a*/ 	.short	(.L_49 - .L_48)
.L_48:
        /*002c*/ 	.word	0x00000000
        /*0030*/ 	.short	0x0000
        /*0032*/ 	.short	0x0000
        /*0034*/ 	.byte	0x00, 0xf5, 0x21, 0x00


	//----- nvinfo : EIATTR_SPARSE_MMA_MASK
	.align		4
.L_49:
        /*0038*/ 	.byte	0x03, 0x50
        /*003a*/ 	.short	0x0000


	//----- nvinfo : EIATTR_MAXREG_COUNT
	.align		4
        /*003c*/ 	.byte	0x03, 0x1b
        /*003e*/ 	.short	0x00ff


	//----- nvinfo : EIATTR_MERCURY_ISA_VERSION
	.align		4
        /*0040*/ 	.byte	0x03, 0x5f
        /*0042*/ 	.short	0x0101


	//----- nvinfo : EIATTR_VRC_CTA_INIT_COUNT
	.align		4
        /*0044*/ 	.byte	0x02, 0x4a
	.zero		1
	.zero		1


	//----- nvinfo : EIATTR_EXIT_INSTR_OFFSETS
	.align		4
        /*0048*/ 	.byte	0x04, 0x1c
        /*004a*/ 	.short	(.L_51 - .L_50)


	//   ....[0]....
.L_50:
        /*004c*/ 	.word	0x00000090


	//   ....[1]....
        /*0050*/ 	.word	0x00000130


	//----- nvinfo : EIATTR_CBANK_PARAM_SIZE
	.align		4
.L_51:
        /*0054*/ 	.byte	0x03, 0x19
        /*0056*/ 	.short	0x0014


	//----- nvinfo : EIATTR_PARAM_CBANK
	.align		4
        /*0058*/ 	.byte	0x04, 0x0a
        /*005a*/ 	.short	(.L_53 - .L_52)
	.align		4
.L_52:
        /*005c*/ 	.word	index@(.nv.constant0._Z15findFrequenciesPiS_i)
        /*0060*/ 	.short	0x0380
        /*0062*/ 	.short	0x0014


	//----- nvinfo : EIATTR_SW_WAR
	.align		4
.L_53:
        /*0064*/ 	.byte	0x04, 0x36
        /*0066*/ 	.short	(.L_55 - .L_54)
.L_54:
        /*0068*/ 	.word	0x00000008
.L_55:


//--------------------- .nv.info._Z19differenceReductionPiS_S_m --------------------------
	.section	.nv.info._Z19differenceReductionPiS_S_m,"",@"SHT_CUDA_INFO"
	.sectionflags	@""
	.align	4


	//----- nvinfo : EIATTR_CUDA_API_VERSION
	.align		4
        /*0000*/ 	.byte	0x04, 0x37
        /*0002*/ 	.short	(.L_57 - .L_56)
.L_56:
        /*0004*/ 	.word	0x00000082


	//----- nvinfo : EIATTR_KPARAM_INFO
	.align		4
.L_57:
        /*0008*/ 	.byte	0x04, 0x17
        /*000a*/ 	.short	(.L_59 - .L_58)
.L_58:
        /*000c*/ 	.word	0x00000000
        /*0010*/ 	.short	0x0003
        /*0012*/ 	.short	0x0018
        /*0014*/ 	.byte	0x00, 0xf0, 0x21, 0x00


	//----- nvinfo : EIATTR_KPARAM_INFO
	.align		4
.L_59:
        /*0018*/ 	.byte	0x04, 0x17
        /*001a*/ 	.short	(.L_61 - .L_60)
.L_60:
        /*001c*/ 	.word	0x00000000
        /*0020*/ 	.short	0x0002
        /*0022*/ 	.short	0x0010
        /*0024*/ 	.byte	0x00, 0xf5, 0x21, 0x00


	//----- nvinfo : EIATTR_KPARAM_INFO
	.align		4
.L_61:
        /*0028*/ 	.byte	0x04, 0x17
        /*002a*/ 	.short	(.L_63 - .L_62)
.L_62:
        /*002c*/ 	.word	0x00000000
        /*0030*/ 	.short	0x0001
        /*0032*/ 	.short	0x0008
        /*0034*/ 	.byte	0x00, 0xf5, 0x21, 0x00


	//----- nvinfo : EIATTR_KPARAM_INFO
	.align		4
.L_63:
        /*0038*/ 	.byte	0x04, 0x17
        /*003a*/ 	.short	(.L_65 - .L_64)
.L_64:
        /*003c*/ 	.word	0x00000000
        /*0040*/ 	.short	0x0000
        /*0042*/ 	.short	0x0000
        /*0044*/ 	.byte	0x00, 0xf5, 0x21, 0x00


	//----- nvinfo : EIATTR_SPARSE_MMA_MASK
	.align		4
.L_65:
        /*0048*/ 	.byte	0x03, 0x50
        /*004a*/ 	.short	0x0000


	//----- nvinfo : EIATTR_MAXREG_COUNT
	.align		4
        /*004c*/ 	.byte	0x03, 0x1b
        /*004e*/ 	.short	0x00ff


	//----- nvinfo : EIATTR_NUM_BARRIERS
	.align		4
        /*0050*/ 	.byte	0x02, 0x4c
        /*0052*/ 	.byte	0x01
	.zero		1


	//----- nvinfo : EIATTR_MERCURY_ISA_VERSION
	.align		4
        /*0054*/ 	.byte	0x03, 0x5f
        /*0056*/ 	.short	0x0101


	//----- nvinfo : EIATTR_INT_WARP_WIDE_INSTR_OFFSETS
	.align		4
        /*0058*/ 	.byte	0x04, 0x31
        /*005a*/ 	.short	(.L_67 - .L_66)


	//   ....[0]....
.L_66:
        /*005c*/ 	.word	0x00000380


	//----- nvinfo : EIATTR_VRC_CTA_INIT_COUNT
	.align		4
.L_67:
        /*0060*/ 	.byte	0x02, 0x4a
	.zero		1
	.zero		1


	//----- nvinfo : EIATTR_EXIT_INSTR_OFFSETS
	.align		4
        /*0064*/ 	.byte	0x04, 0x1c
        /*0066*/ 	.short	(.L_69 - .L_68)


	//   ....[0]....
.L_68:
        /*0068*/ 	.word	0x00000310


	//   ....[1]....
        /*006c*/ 	.word	0x000003e0


	//----- nvinfo : EIATTR_CBANK_PARAM_SIZE
	.align		4
.L_69:
        /*0070*/ 	.byte	0x03, 0x19
        /*0072*/ 	.short	0x0020


	//----- nvinfo : EIATTR_PARAM_CBANK
	.align		4
        /*0074*/ 	.byte	0x04, 0x0a
        /*0076*/ 	.short	(.L_71 - .L_70)
	.align		4
.L_70:
        /*0078*/ 	.word	index@(.nv.constant0._Z19differenceReductionPiS_S_m)
        /*007c*/ 	.short	0x0380
        /*007e*/ 	.short	0x0020


	//----- nvinfo : EIATTR_SW_WAR
	.align		4
.L_71:
        /*0080*/ 	.byte	0x04, 0x36
        /*0082*/ 	.short	(.L_73 - .L_72)
.L_72:
        /*0084*/ 	.word	0x00000008
.L_73:


//--------------------- .nv.info._Z24sortIntoBitonicSequencesPiS_mm --------------------------
	.section	.nv.info._Z24sortIntoBitonicSequencesPiS_mm,"",@"SHT_CUDA_INFO"
	.sectionflags	@""
	.align	4


	//----- nvinfo : EIATTR_CUDA_API_VERSION
	.align		4
        /*0000*/ 	.byte	0x04, 0x37
        /*0002*/ 	.short	(.L_75 - .L_74)
.L_74:
        /*0004*/ 	.word	0x00000082


	//----- nvinfo : EIATTR_KPARAM_INFO
	.align		4
.L_75:
        /*0008*/ 	.byte	0x04, 0x17
        /*000a*/ 	.short	(.L_77 - .L_76)
.L_76:
        /*000c*/ 	.word	0x00000000
        /*0010*/ 	.short	0x0003
        /*0012*/ 	.short	0x0018
        /*0014*/ 	.byte	0x00, 0xf0, 0x21, 0x00


	//----- nvinfo : EIATTR_KPARAM_INFO
	.align		4
.L_77:
        /*0018*/ 	.byte	0x04, 0x17
        /*001a*/ 	.short	(.L_79 - .L_78)
.L_78:
        /*001c*/ 	.word	0x00000000
        /*0020*/ 	.short	0x0002
        /*0022*/ 	.short	0x0010
        /*0024*/ 	.byte	0x00, 0xf0, 0x21, 0x00


	//----- nvinfo : EIATTR_KPARAM_INFO
	.align		4
.L_79:
        /*0028*/ 	.byte	0x04, 0x17
        /*002a*/ 	.short	(.L_81 - .L_80)
.L_80:
        /*002c*/ 	.word	0x00000000
        /*0030*/ 	.short	0x0001
        /*0032*/ 	.short	0x0008
        /*0034*/ 	.byte	0x00, 0xf5, 0x21, 0x00


	//----- nvinfo : EIATTR_KPARAM_INFO
	.align		4
.L_81:
        /*0038*/ 	.byte	0x04, 0x17
        /*003a*/ 	.short	(.L_83 - .L_82)
.L_82:
        /*003c*/ 	.word	0x00000000
        /*0040*/ 	.short	0x0000
        /*0042*/ 	.short	0x0000
        /*0044*/ 	.byte	0x00, 0xf5, 0x21, 0x00


	//----- nvinfo : EIATTR_SPARSE_MMA_MASK
	.align		4
.L_83:
        /*0048*/ 	.byte	0x03, 0x50
        /*004a*/ 	.short	0x0000


	//----- nvinfo : EIATTR_MAXREG_COUNT
	.align		4
        /*004c*/ 	.byte	0x03, 0x1b
        /*004e*/ 	.short	0x00ff


	//----- nvinfo : EIATTR_MERCURY_ISA_VERSION
	.align		4
        /*0050*/ 	.byte	0x03, 0x5f
        /*0052*/ 	.short	0x0101


	//----- nvinfo : EIATTR_VRC_CTA_INIT_COUNT
	.align		4
        /*0054*/ 	.byte	0x02, 0x4a
	.zero		1
	.zero		1


	//----- nvinfo : EIATTR_EXIT_INSTR_OFFSETS
	.align		4
        /*0058*/ 	.byte	0x04, 0x1c
        /*005a*/ 	.short	(.L_85 - .L_84)


	//   ....[0]....
.L_84:
        /*005c*/ 	.word	0x00000080


	//   ....[1]....
        /*0060*/ 	.word	0x000000f0


	//   ....[2]....
        /*0064*/ 	.word	0x00000250


	//   ....[3]....
        /*0068*/ 	.word	0x00000280


	//----- nvinfo : EIATTR_CBANK_PARAM_SIZE
	.align		4
.L_85:
        /*006c*/ 	.byte	0x03, 0x19
        /*006e*/ 	.short	0x0020


	//----- nvinfo : EIATTR_PARAM_CBANK
	.align		4
        /*0070*/ 	.byte	0x04, 0x0a
        /*0072*/ 	.short	(.L_87 - .L_86)
	.align		4
.L_86:
        /*0074*/ 	.word	index@(.nv.constant0._Z24sortIntoBitonicSequencesPiS_mm)
        /*0078*/ 	.short	0x0380
        /*007a*/ 	.short	0x0020


	//----- nvinfo : EIATTR_SW_WAR
	.align		4
.L_87:
        /*007c*/ 	.byte	0x04, 0x36
        /*007e*/ 	.short	(.L_89 - .L_88)
.L_88:
        /*0080*/ 	.word	0x00000008
.L_89:


//--------------------- .nv.callgraph             --------------------------
	.section	.nv.callgraph,"",@"SHT_CUDA_CALLGRAPH"
	.align	4
	.sectionentsize	8
	.align		4
        /*0000*/ 	.word	0x00000000
	.align		4
        /*0004*/ 	.word	0xffffffff
	.align		4
        /*0008*/ 	.word	0x00000000
	.align		4
        /*000c*/ 	.word	0xfffffffe
	.align		4
        /*0010*/ 	.word	0x00000000
	.align		4
        /*0014*/ 	.word	0xfffffffd
	.align		4
        /*0018*/ 	.word	0x00000000
	.align		4
        /*001c*/ 	.word	0xfffffffc


//--------------------- .text._Z24similarityScoreReductionPiS_S_m --------------------------
	.section	.text._Z24similarityScoreReductionPiS_S_m,"ax",@progbits
	.align	128
        .global         _Z24similarityScoreReductionPiS_S_m
        .type           _Z24similarityScoreReductionPiS_S_m,@function
        .size           _Z24similarityScoreReductionPiS_S_m,(.L_x_8 - _Z24similarityScoreReductionPiS_S_m)
        .other          _Z24similarityScoreReductionPiS_S_m,@"STO_CUDA_ENTRY STV_DEFAULT"
_Z24similarityScoreReductionPiS_S_m:
.text._Z24similarityScoreReductionPiS_S_m:
[----:B------:R-:W-:Y:S01]  /*0000*/  LDC R1, c[0x0][0x37c] ;  /* 0x0000df00ff017b82 */ /* 0x000fe20000000800 */
[----:B------:R-:W0:Y:S07]  /*0010*/  S2R R9, SR_TID.X ;  /* 0x0000000000097919 */ /* 0x000e2e0000002100 */
[----:B------:R-:W0:Y:S01]  /*0020*/  S2UR UR4, SR_CTAID.X ;  /* 0x00000000000479c3 */ /* 0x000e220000002500 */
[----:B------:R-:W1:Y:S07]  /*0030*/  LDCU.64 UR6, c[0x0][0x398] ;  /* 0x00007300ff0677ac */ /* 0x000e6e0008000a00 */
[----:B------:R-:W0:Y:S02]  /*0040*/  LDC R6, c[0x0][0x360] ;  /* 0x0000d800ff067b82 */ /* 0x000e240000000800 */
[----:B0-----:R-:W-:-:S05]  /*0050*/  IMAD R0, R6, UR4, R9 ;  /* 0x0000000406007c24 */ /* 0x001fca000f8e0209 */
[----:B-1----:R-:W-:-:S04]  /*0060*/  ISETP.GE.U32.AND P0, PT, R0, UR6, PT ;  /* 0x0000000600007c0c */ /* 0x002fc8000bf06070 */
[----:B------:R-:W-:Y:S01]  /*0070*/  ISETP.GE.U32.AND.EX P0, PT, RZ, UR7, PT, P0 ;  /* 0x00000007ff007c0c */ /* 0x000fe2000bf06100 */
[----:B------:R-:W0:-:S12]  /*0080*/  LDCU.64 UR6, c[0x0][0x358] ;  /* 0x00006b00ff0677ac */ /* 0x000e180008000a00 */
[----:B------:R-:W1:Y:S08]  /*0090*/  @!P0 LDC.64 R4, c[0x0][0x388] ;  /* 0x0000e200ff048b82 */ /* 0x000e700000000a00 */
[----:B------:R-:W2:Y:S01]  /*00a0*/  @!P0 LDC.64 R2, c[0x0][0x380] ;  /* 0x0000e000ff028b82 */ /* 0x000ea20000000a00 */
[----:B-1----:R-:W-:-:S04]  /*00b0*/  @!P0 LEA R4, P1, R0, R4, 0x2 ;  /* 0x0000000400048211 */ /* 0x002fc800078210ff */
[----:B------:R-:W-:-:S06]  /*00c0*/  @!P0 LEA.HI.X R5, R0, R5, RZ, 0x2, P1 ;  /* 0x0000000500058211 */ /* 0x000fcc00008f14ff */
[----:B0-----:R-:W2:Y:S01]  /*00d0*/  @!P0 LDG.E R5, desc[UR6][R4.64] ;  /* 0x0000000604058981 */ /* 0x001ea2000c1e1900 */
[----:B------:R-:W0:Y:S01]  /*00e0*/  S2UR UR5, SR_CgaCtaId ;  /* 0x00000000000579c3 */ /* 0x000e220000008800 */
[----:B------:R-:W-:Y:S01]  /*00f0*/  UMOV UR4, 0x400 ;  /* 0x0000040000047882 */ /* 0x000fe20000000000 */
[----:B--2---:R-:W-:-:S06]  /*0100*/  @!P0 IMAD.WIDE R2, R5, 0x4, R2 ;  /* 0x0000000405028825 */ /* 0x004fcc00078e0202 */
[----:B------:R-:W2:Y:S01]  /*0110*/  @!P0 LDG.E R2, desc[UR6][R2.64] ;  /* 0x0000000602028981 */ /* 0x000ea2000c1e1900 */
[----:B0-----:R-:W-:Y:S01]  /*0120*/  ULEA UR4, UR5, UR4, 0x18 ;  /* 0x0000000405047291 */ /* 0x001fe2000f8ec0ff */
[----:B------:R-:W-:Y:S02]  /*0130*/  ISETP.GE.U32.AND P2, PT, R6, 0x2, PT ;  /* 0x000000020600780c */ /* 0x000fe40003f46070 */
[----:B------:R-:W-:-:S03]  /*0140*/  ISETP.NE.AND P1, PT, R9, RZ, PT ;  /* 0x000000ff0900720c */ /* 0x000fc60003f25270 */
[----:B------:R-:W-:Y:S01]  /*0150*/  LEA R0, R9, UR4, 0x2 ;  /* 0x0000000409007c11 */ /* 0x000fe2000f8e10ff */
[----:B--2---:R-:W-:-:S05]  /*0160*/  @!P0 IMAD R7, R5, R2, RZ ;  /* 0x0000000205078224 */ /* 0x004fca00078e02ff */
[----:B------:R0:W-:Y:S04]  /*0170*/  @!P0 STS [R0], R7 ;  /* 0x0000000700008388 */ /* 0x0001e80000000800 */
[----:B------:R0:W-:Y:S01]  /*0180*/  @P0 STS [R0], RZ ;  /* 0x000000ff00000388 */ /* 0x0001e20000000800 */
[----:B------:R-:W-:Y:S06]  /*0190*/  BAR.SYNC.DEFER_BLOCKING 0x0 ;  /* 0x0000000000007b1d */ /* 0x000fec0000010000 */
[----:B------:R-:W-:Y:S05]  /*01a0*/  @!P2 BRA `(.L_x_0) ;  /* 0x000000000048a947 */ /* 0x000fea0003800000 */
[----:B------:R-:W-:Y:S02]  /*01b0*/  IMAD.MOV.U32 R5, RZ, RZ, 0x1 ;  /* 0x00000001ff057424 */ /* 0x000fe400078e00ff */
[----:B------:R-:W-:-:S07]  /*01c0*/  IMAD.MOV.U32 R4, RZ, RZ, RZ ;  /* 0x000000ffff047224 */ /* 0x000fce00078e00ff */
.L_x_1:
[C---:B0-----:R-:W-:Y:S01]  /*01d0*/  IMAD.SHL.U32 R7, R5.reuse, 0x2, RZ ;  /* 0x0000000205077824 */ /* 0x041fe200078e00ff */
[----:B------:R-:W-:-:S04]  /*01e0*/  SHF.L.U64.HI R4, R5, 0x1, R4 ;  /* 0x0000000105047819 */ /* 0x000fc80000010204 */
[----:B------:R-:W-:-:S04]  /*01f0*/  IADD3 R2, P2, PT, R7, -0x1, RZ ;  /* 0xffffffff07027810 */ /* 0x000fc80007f5e0ff */
[----:B------:R-:W-:Y:S02]  /*0200*/  LOP3.LUT P0, RZ, R2, R9, RZ, 0xc0, !PT ;  /* 0x0000000902ff7212 */ /* 0x000fe4000780c0ff */
[----:B------:R-:W-:-:S04]  /*0210*/  IADD3.X R2, PT, PT, R4, -0x1, RZ, P2, !PT ;  /* 0xffffffff04027810 */ /* 0x000fc800017fe4ff */
[----:B------:R-:W-:-:S13]  /*0220*/  LOP3.LUT P0, RZ, R2, RZ, RZ, 0xc0, P0 ;  /* 0x000000ff02ff7212 */ /* 0x000fda000000c0ff */
[----:B------:R-:W-:Y:S01]  /*0230*/  @!P0 IMAD R2, R5, 0x4, R0 ;  /* 0x0000000405028824 */ /* 0x000fe200078e0200 */
[----:B------:R-:W-:Y:S01]  /*0240*/  @!P0 LDS R3, [R0] ;  /* 0x0000000000038984 */ /* 0x000fe20000000800 */
[----:B------:R-:W-:-:S04]  /*0250*/  IMAD.MOV.U32 R5, RZ, RZ, R7 ;  /* 0x000000ffff057224 */ /* 0x000fc800078e0007 */
[----:B------:R-:W0:Y:S02]  /*0260*/  @!P0 LDS R2, [R2] ;  /* 0x0000000002028984 */ /* 0x000e240000000800 */
[----:B0-----:R-:W-:-:S05]  /*0270*/  @!P0 IMAD.IADD R3, R2, 0x1, R3 ;  /* 0x0000000102038824 */ /* 0x001fca00078e0203 */
[----:B------:R1:W-:Y:S01]  /*0280*/  @!P0 STS [R0], R3 ;  /* 0x0000000300008388 */ /* 0x0003e20000000800 */
[----:B------:R-:W-:Y:S01]  /*0290*/  BAR.SYNC.DEFER_BLOCKING 0x0 ;  /* 0x0000000000007b1d */ /* 0x000fe20000010000 */
[----:B------:R-:W-:-:S04]  /*02a0*/  ISETP.GE.U32.AND P0, PT, R7, R6, PT ;  /* 0x000000060700720c */ /* 0x000fc80003f06070 */
[----:B------:R-:W-:-:S13]  /*02b0*/  ISETP.GE.U32.AND.EX P0, PT, R4, RZ, PT, P0 ;  /* 0x000000ff0400720c */ /* 0x000fda0003f06100 */
[----:B-1----:R-:W-:Y:S05]  /*02c0*/  @!P0 BRA `(.L_x_1) ;  /* 0xfffffffc00c08947 */ /* 0x002fea000383ffff */
.L_x_0:
[----:B------:R-:W-:Y:S05]  /*02d0*/  @P1 EXIT ;  /* 0x000000000000194d */ /* 0x000fea0003800000 */
[----:B------:R-:W1:Y:S01]  /*02e0*/  S2UR UR5, SR_CgaCtaId ;  /* 0x00000000000579c3 */ /* 0x000e620000008800 */
[----:B------:R-:W-:Y:S01]  /*02f0*/  UMOV UR4, 0x400 ;  /* 0x0000040000047882 */ /* 0x000fe20000000000 */
[----:B------:R-:W2:Y:S06]  /*0300*/  S2R R4, SR_LANEID ;  /* 0x0000000000047919 */ /* 0x000eac0000000000 */
[----:B------:R-:W3:Y:S01]  /*0310*/  LDC.64 R2, c[0x0][0x390] ;  /* 0x0000e400ff027b82 */ /* 0x000ee20000000a00 */
[----:B-1----:R-:W-:-:S09]  /*0320*/  ULEA UR4, UR5, UR4, 0x18 ;  /* 0x0000000405047291 */ /* 0x002fd2000f8ec0ff */
[----:B0-----:R-:W0:Y:S01]  /*0330*/  LDS R0, [UR4] ;  /* 0x00000004ff007984 */ /* 0x001e220008000800 */
[----:B------:R-:W-:Y:S02]  /*0340*/  VOTEU.ANY UR4, UPT, PT ;  /* 0x0000000000047886 */ /* 0x000fe400038e0100 */
[----:B------:R-:W-:Y:S02]  /*0350*/  UFLO.U32 UR5, UR4 ;  /* 0x00000004000572bd */ /* 0x000fe400080e0000 */
[----:B------:R-:W-:-:S04]  /*0360*/  UPOPC UR4, UR4 ;  /* 0x00000004000472bf */ /* 0x000fc80008000000 */
[----:B--2---:R-:W-:Y:S02]  /*0370*/  ISETP.EQ.U32.AND P0, PT, R4, UR5, PT ;  /* 0x0000000504007c0c */ /* 0x004fe4000bf02070 */
[----:B0-----:R-:W-:-:S11]  /*0380*/  IMAD R5, R0, UR4, RZ ;  /* 0x0000000400057c24 */ /* 0x001fd6000f8e02ff */
[----:B---3--:R-:W-:Y:S01]  /*0390*/  @P0 REDG.E.ADD.STRONG.GPU desc[UR6][R2.64], R5 ;  /* 0x000000050200098e */ /* 0x008fe2000c12e106 */
[----:B------:R-:W-:Y:S05]  /*03a0*/  EXIT ;  /* 0x000000000000794d */ /* 0x000fea0003800000 */
.L_x_2:
[----:B------:R-:W-:-:S00]  /*03b0*/  BRA `(.L_x_2) ;  /* 0xfffffffc00fc7947 */ /* 0x000fc0000383ffff */
[----:B------:R-:W-:-:S00]  /*03c0*/  NOP ;  /* 0x0000000000007918 */ /* 0x000fc00000000000 */
        /* <DEDUP_REMOVED lines=11> */
.L_x_8:


//--------------------- .text._Z15findFrequenciesPiS_i --------------------------
	.section	.text._Z15findFrequenciesPiS_i,"ax",@progbits
	.align	128
        .global         _Z15findFrequenciesPiS_i
        .type           _Z15findFrequenciesPiS_i,@function
        .size           _Z15findFrequenciesPiS_i,(.L_x_9 - _Z15findFrequenciesPiS_i)
        .other          _Z15findFrequenciesPiS_i,@"STO_CUDA_ENTRY STV_DEFAULT"
_Z15findFrequenciesPiS_i:
.text._Z15findFrequenciesPiS_i:
[----:B------:R-:W-:Y:S01]  /*0000*/  LDC R1, c[0x0][0x37c] ;  /* 0x0000df00ff017b82 */ /* 0x000fe20000000800 */
[----:B------:R-:W0:Y:S07]  /*0010*/  S2R R3, SR_TID.X ;  /* 0x0000000000037919 */ /* 0x000e2e0000002100 */
[----:B------:R-:W0:Y:S01]  /*0020*/  S2UR UR4, SR_CTAID.X ;  /* 0x00000000000479c3 */ /* 0x000e220000002500 */
[----:B------:R-:W1:Y:S07]  /*0030*/  LDCU UR5, c[0x0][0x390] ;  /* 0x00007200ff0577ac */ /* 0x000e6e0008000800 */
[----:B------:R-:W0:Y:S02]  /*0040*/  LDC R0, c[0x0][0x360] ;  /* 0x0000d800ff007b82 */ /* 0x000e240000000800 */
[----:B0-----:R-:W-:Y:S01]  /*0050*/  IMAD R0, R0, UR4, R3 ;  /* 0x0000000400007c24 */ /* 0x001fe2000f8e0203 */
[----:B-1----:R-:W-:-:S04]  /*0060*/  USHF.R.S32.HI UR4, URZ, 0x1f, UR5 ;  /* 0x0000001fff047899 */ /* 0x002fc80008011405 */
[----:B------:R-:W-:-:S04]  /*0070*/  ISETP.GE.U32.AND P0, PT, R0, UR5, PT ;  /* 0x0000000500007c0c */ /* 0x000fc8000bf06070 */
[----:B------:R-:W-:-:S13]  /*0080*/  ISETP.GE.U32.AND.EX P0, PT, RZ, UR4, PT, P0 ;  /* 0x00000004ff007c0c */ /* 0x000fda000bf06100 */
[----:B------:R-:W-:Y:S05]  /*0090*/  @P0 EXIT ;  /* 0x000000000000094d */ /* 0x000fea0003800000 */
[----:B------:R-:W0:Y:S01]  /*00a0*/  LDCU.64 UR6, c[0x0][0x388] ;  /* 0x00007100ff0677ac */ /* 0x000e220008000a00 */
[----:B------:R-:W1:Y:S01]  /*00b0*/  LDC.64 R2, c[0x0][0x380] ;  /* 0x0000e000ff027b82 */ /* 0x000e620000000a00 */
[----:B------:R-:W2:Y:S01]  /*00c0*/  LDCU.64 UR4, c[0x0][0x358] ;  /* 0x00006b00ff0477ac */ /* 0x000ea20008000a00 */
[----:B0-----:R-:W-:-:S04]  /*00d0*/  LEA R4, P0, R0, UR6, 0x2 ;  /* 0x0000000600047c11 */ /* 0x001fc8000f8010ff */
[----:B------:R-:W-:-:S06]  /*00e0*/  LEA.HI.X R5, R0, UR7, RZ, 0x2, P0 ;  /* 0x0000000700057c11 */ /* 0x000fcc00080f14ff */
[----:B--2---:R-:W1:Y:S01]  /*00f0*/  LDG.E R5, desc[UR4][R4.64] ;  /* 0x0000000404057981 */ /* 0x004e62000c1e1900 */
[----:B------:R-:W-:Y:S02]  /*0100*/  IMAD.MOV.U32 R7, RZ, RZ, 0x1 ;  /* 0x00000001ff077424 */ /* 0x000fe400078e00ff */
[----:B-1----:R-:W-:-:S05]  /*0110*/  IMAD.WIDE R2, R5, 0x4, R2 ;  /* 0x0000000405027825 */ /* 0x002fca00078e0202 */
[----:B------:R-:W-:Y:S01]  /*0120*/  REDG.E.ADD.STRONG.GPU desc[UR4][R2.64], R7 ;  /* 0x000000070200798e */ /* 0x000fe2000c12e104 */
[----:B------:R-:W-:Y:S05]  /*0130*/  EXIT ;  /* 0x000000000000794d */ /* 0x000fea0003800000 */
.L_x_3:
        /* <DEDUP_REMOVED lines=12> */
.L_x_9:


//--------------------- .text._Z19differenceReductionPiS_S_m --------------------------
	.section	.text._Z19differenceReductionPiS_S_m,"ax",@progbits
	.align	128
        .global         _Z19differenceReductionPiS_S_m
        .type           _Z19differenceReductionPiS_S_m,@function
        .size           _Z19differenceReductionPiS_S_m,(.L_x_10 - _Z19differenceReductionPiS_S_m)
        .other          _Z19differenceReductionPiS_S_m,@"STO_CUDA_ENTRY STV_DEFAULT"
_Z19differenceReductionPiS_S_m:
.text._Z19differenceReductionPiS_S_m:
[----:B------:R-:W-:Y:S01]  /*0000*/  LDC R1, c[0x0][0x37c] ;  /* 0x0000df00ff017b82 */ /* 0x000fe20000000800 */
[----:B------:R-:W0:Y:S07]  /*0010*/  S2R R7, SR_TID.X ;  /* 0x0000000000077919 */ /* 0x000e2e0000002100 */
[----:B------:R-:W0:Y:S01]  /*0020*/  S2UR UR4, SR_CTAID.X ;  /* 0x00000000000479c3 */ /* 0x000e220000002500 */
[----:B------:R-:W1:Y:S07]  /*0030*/  LDCU.64 UR6, c[0x0][0x398] ;  /* 0x00007300ff0677ac */ /* 0x000e6e0008000a00 */
[----:B------:R-:W0:Y:S08]  /*0040*/  LDC R6, c[0x0][0x360] ;  /* 0x0000d800ff067b82 */ /* 0x000e300000000800 */
[----:B------:R-:W2:Y:S08]  /*0050*/  LDC.64 R8, c[0x0][0x388] ;  /* 0x0000e200ff087b82 */ /* 0x000eb00000000a00 */
[----:B------:R-:W3:Y:S01]  /*0060*/  LDC.64 R2, c[0x0][0x380] ;  /* 0x0000e000ff027b82 */ /* 0x000ee20000000a00 */
[----:B0-----:R-:W-:-:S05]  /*0070*/  IMAD R0, R6, UR4, R7 ;  /* 0x0000000406007c24 */ /* 0x001fca000f8e0207 */
[----:B-1----:R-:W-:-:S04]  /*0080*/  ISETP.GE.U32.AND P0, PT, R0, UR6, PT ;  /* 0x0000000600007c0c */ /* 0x002fc8000bf06070 */
[----:B------:R-:W-:Y:S01]  /*0090*/  ISETP.GE.U32.AND.EX P0, PT, RZ, UR7, PT, P0 ;  /* 0x00000007ff007c0c */ /* 0x000fe2000bf06100 */
[----:B------:R-:W0:-:S12]  /*00a0*/  LDCU.64 UR6, c[0x0][0x358] ;  /* 0x00006b00ff0677ac */ /* 0x000e180008000a00 */
[----:B------:R-:W-:Y:S01]  /*00b0*/  @!P0 IMAD.SHL.U32 R5, R0, 0x4, RZ ;  /* 0x0000000400058824 */ /* 0x000fe200078e00ff */
[----:B------:R-:W-:-:S04]  /*00c0*/  @!P0 SHF.R.U32.HI R0, RZ, 0x1e, R0 ;  /* 0x0000001eff008819 */ /* 0x000fc80000011600 */
[C---:B--2---:R-:W-:Y:S02]  /*00d0*/  @!P0 IADD3 R4, P2, PT, R5.reuse, R8, RZ ;  /* 0x0000000805048210 */ /* 0x044fe40007f5e0ff */
[----:B---3--:R-:W-:-:S03]  /*00e0*/  @!P0 IADD3 R2, P1, PT, R5, R2, RZ ;  /* 0x0000000205028210 */ /* 0x008fc60007f3e0ff */
[C---:B------:R-:W-:Y:S02]  /*00f0*/  @!P0 IMAD.X R5, R0.reuse, 0x1, R9, P2 ;  /* 0x0000000100058824 */ /* 0x040fe400010e0609 */
[----:B------:R-:W-:-:S04]  /*0100*/  @!P0 IMAD.X R3, R0, 0x1, R3, P1 ;  /* 0x0000000100038824 */ /* 0x000fc800008e0603 */
[----:B0-----:R-:W2:Y:S04]  /*0110*/  @!P0 LDG.E R5, desc[UR6][R4.64] ;  /* 0x0000000604058981 */ /* 0x001ea8000c1e1900 */
[----:B------:R-:W2:Y:S01]  /*0120*/  @!P0 LDG.E R2, desc[UR6][R2.64] ;  /* 0x0000000602028981 */ /* 0x000ea2000c1e1900 */
[----:B------:R-:W0:Y:S01]  /*0130*/  S2UR UR5, SR_CgaCtaId ;  /* 0x00000000000579c3 */ /* 0x000e220000008800 */
[----:B------:R-:W-:Y:S01]  /*0140*/  UMOV UR4, 0x400 ;  /* 0x0000040000047882 */ /* 0x000fe20000000000 */
[----:B------:R-:W-:Y:S02]  /*0150*/  ISETP.GE.U32.AND P2, PT, R6, 0x2, PT ;  /* 0x000000020600780c */ /* 0x000fe40003f46070 */
[----:B------:R-:W-:Y:S01]  /*0160*/  ISETP.NE.AND P1, PT, R7, RZ, PT ;  /* 0x000000ff0700720c */ /* 0x000fe20003f25270 */
[----:B0-----:R-:W-:Y:S01]  /*0170*/  ULEA UR4, UR5, UR4, 0x18 ;  /* 0x0000000405047291 */ /* 0x001fe2000f8ec0ff */
[----:B--2---:R-:W-:-:S05]  /*0180*/  @!P0 IMAD.IADD R0, R2, 0x1, -R5 ;  /* 0x0000000102008824 */ /* 0x004fca00078e0a05 */
[----:B------:R-:W-:Y:S02]  /*0190*/  @!P0 IABS R9, R0 ;  /* 0x0000000000098213 */ /* 0x000fe40000000000 */
[----:B------:R-:W-:-:S05]  /*01a0*/  LEA R0, R7, UR4, 0x2 ;  /* 0x0000000407007c11 */ /* 0x000fca000f8e10ff */
[----:B------:R0:W-:Y:S04]  /*01b0*/  @!P0 STS [R0], R9 ;  /* 0x0000000900008388 */ /* 0x0001e80000000800 */
[----:B------:R0:W-:Y:S01]  /*01c0*/  @P0 STS [R0], RZ ;  /* 0x000000ff00000388 */ /* 0x0001e20000000800 */
[----:B------:R-:W-:Y:S06]  /*01d0*/  BAR.SYNC.DEFER_BLOCKING 0x0 ;  /* 0x0000000000007b1d */ /* 0x000fec0000010000 */
[----:B------:R-:W-:Y:S05]  /*01e0*/  @!P2 BRA `(.L_x_4) ;  /* 0x000000000048a947 */ /* 0x000fea0003800000 */
[----:B------:R-:W-:Y:S02]  /*01f0*/  IMAD.MOV.U32 R5, RZ, RZ, 0x1 ;  /* 0x00000001ff057424 */ /* 0x000fe400078e00ff */
[----:B------:R-:W-:-:S07]  /*0200*/  IMAD.MOV.U32 R4, RZ, RZ, RZ ;  /* 0x000000ffff047224 */ /* 0x000fce00078e00ff */
.L_x_5:
        /* <DEDUP_REMOVED lines=16> */
.L_x_4:
        /* <DEDUP_REMOVED lines=14> */
.L_x_6:
        /* <DEDUP_REMOVED lines=9> */
.L_x_10:


//--------------------- .text._Z24sortIntoBitonicSequencesPiS_mm --------------------------
	.section	.text._Z24sortIntoBitonicSequencesPiS_mm,"ax",@progbits
	.align	128
        .global         _Z24sortIntoBitonicSequencesPiS_mm
        .type           _Z24sortIntoBitonicSequencesPiS_mm,@function
        .size           _Z24sortIntoBitonicSequencesPiS_mm,(.L_x_11 - _Z24sortIntoBitonicSequencesPiS_mm)
        .other          _Z24sortIntoBitonicSequencesPiS_mm,@"STO_CUDA_ENTRY STV_DEFAULT"
_Z24sortIntoBitonicSequencesPiS_mm:
.text._Z24sortIntoBitonicSequencesPiS_mm:
[----:B------:R-:W-:Y:S01]  /*0000*/  LDC R1, c[0x0][0x37c] ;  /* 0x0000df00ff017b82 */ /* 0x000fe20000000800 */
[----:B------:R-:W0:Y:S07]  /*0010*/  S2R R0, SR_TID.X ;  /* 0x0000000000007919 */ /* 0x000e2e0000002100 */
[----:B------:R-:W0:Y:S01]  /*0020*/  S2UR UR4, SR_CTAID.X ;  /* 0x00000000000479c3 */ /* 0x000e220000002500 */
[----:B------:R-:W1:Y:S07]  /*0030*/  LDCU.64 UR6, c[0x0][0x390] ;  /* 0x00007200ff0677ac */ /* 0x000e6e0008000a00 */
[----:B------:R-:W0:Y:S02]  /*0040*/  LDC R11, c[0x0][0x360] ;  /* 0x0000d800ff0b7b82 */ /* 0x000e240000000800 */
[----:B0-----:R-:W-:-:S05]  /*0050*/  IMAD R11, R11, UR4, R0 ;  /* 0x000000040b0b7c24 */ /* 0x001fca000f8e0200 */
[----:B-1----:R-:W-:-:S04]  /*0060*/  ISETP.GE.U32.AND P0, PT, R11, UR6, PT ;  /* 0x000000060b007c0c */ /* 0x002fc8000bf06070 */
[----:B------:R-:W-:-:S13]  /*0070*/  ISETP.GE.U32.AND.EX P0, PT, RZ, UR7, PT, P0 ;  /* 0x00000007ff007c0c */ /* 0x000fda000bf06100 */
[----:B------:R-:W-:Y:S05]  /*0080*/  @P0 EXIT ;  /* 0x000000000000094d */ /* 0x000fea0003800000 */
[----:B------:R-:W0:Y:S02]  /*0090*/  LDC.64 R2, c[0x0][0x398] ;  /* 0x0000e600ff027b82 */ /* 0x000e240000000a00 */
[----:B0-----:R-:W-:-:S04]  /*00a0*/  LOP3.LUT R0, R11, R2, RZ, 0x3c, !PT ;  /* 0x000000020b007212 */ /* 0x001fc800078e3cff */
[C---:B------:R-:W-:Y:S02]  /*00b0*/  ISETP.GE.U32.AND P1, PT, R0.reuse, UR6, PT ;  /* 0x0000000600007c0c */ /* 0x040fe4000bf26070 */
[----:B------:R-:W-:Y:S02]  /*00c0*/  ISETP.LE.U32.AND P0, PT, R0, R11, PT ;  /* 0x0000000b0000720c */ /* 0x000fe40003f03070 */
[----:B------:R-:W-:-:S04]  /*00d0*/  ISETP.GE.U32.AND.EX P1, PT, R3, UR7, PT, P1 ;  /* 0x0000000703007c0c */ /* 0x000fc8000bf26110 */
[----:B------:R-:W-:-:S13]  /*00e0*/  ISETP.LE.U32.OR.EX P0, PT, R3, RZ, P1, P0 ;  /* 0x000000ff0300720c */ /* 0x000fda0000f03500 */
[----:B------:R-:W-:Y:S05]  /*00f0*/  @P0 EXIT ;  /* 0x000000000000094d */ /* 0x000fea0003800000 */
[----:B------:R-:W0:Y:S01]  /*0100*/  LDC.64 R2, c[0x0][0x380] ;  /* 0x0000e000ff027b82 */ /* 0x000e220000000a00 */
[----:B------:R-:W1:Y:S01]  /*0110*/  LDCU.64 UR6, c[0x0][0x380] ;  /* 0x00007000ff0677ac */ /* 0x000e620008000a00 */
[--C-:B------:R-:W-:Y:S02]  /*0120*/  SHF.R.S64 R8, RZ, 0x1e, R0.reuse ;  /* 0x0000001eff087819 */ /* 0x100fe40000001000 */
[----:B------:R-:W-:Y:S01]  /*0130*/  SHF.R.S32.HI R9, RZ, 0x1e, R0 ;  /* 0x0000001eff097819 */ /* 0x000fe20000011400 */
[----:B------:R-:W2:Y:S03]  /*0140*/  LDCU.64 UR4, c[0x0][0x358] ;  /* 0x00006b00ff0477ac */ /* 0x000ea60008000a00 */
[----:B------:R-:W3:Y:S01]  /*0150*/  LDC.64 R6, c[0x0][0x388] ;  /* 0x0000e200ff067b82 */ /* 0x000ee20000000a00 */
[----:B-1----:R-:W-:-:S04]  /*0160*/  IADD3 R4, P0, PT, R8, UR6, RZ ;  /* 0x0000000608047c10 */ /* 0x002fc8000ff1e0ff */
[----:B------:R-:W-:Y:S01]  /*0170*/  IADD3.X R5, PT, PT, R9, UR7, RZ, P0, !PT ;  /* 0x0000000709057c10 */ /* 0x000fe200087fe4ff */
[C---:B0-----:R-:W-:Y:S01]  /*0180*/  IMAD.WIDE R2, R11.reuse, 0x4, R2 ;  /* 0x000000040b027825 */ /* 0x041fe200078e0202 */
[----:B------:R-:W0:Y:S03]  /*0190*/  LDCU.64 UR6, c[0x0][0x388] ;  /* 0x00007100ff0677ac */ /* 0x000e260008000a00 */
[----:B--2---:R-:W2:Y:S04]  /*01a0*/  LDG.E R0, desc[UR4][R4.64] ;  /* 0x0000000404007981 */ /* 0x004ea8000c1e1900 */
[----:B------:R-:W2:Y:S01]  /*01b0*/  LDG.E R13, desc[UR4][R2.64] ;  /* 0x00000004020d7981 */ /* 0x000ea2000c1e1900 */
[----:B---3--:R-:W-:Y:S01]  /*01c0*/  IMAD.WIDE R6, R11, 0x4, R6 ;  /* 0x000000040b067825 */ /* 0x008fe200078e0206 */
[----:B0-----:R-:W-:-:S04]  /*01d0*/  IADD3 R8, P1, PT, R8, UR6, RZ ;  /* 0x0000000608087c10 */ /* 0x001fc8000ff3e0ff */
[----:B------:R-:W-:Y:S02]  /*01e0*/  IADD3.X R9, PT, PT, R9, UR7, RZ, P1, !PT ;  /* 0x0000000709097c10 */ /* 0x000fe40008ffe4ff */
[----:B--2---:R-:W-:-:S13]  /*01f0*/  ISETP.GE.AND P0, PT, R0, R13, PT ;  /* 0x0000000d0000720c */ /* 0x004fda0003f06270 */
[----:B------:R0:W-:Y:S04]  /*0200*/  @!P0 STG.E desc[UR4][R2.64], R0 ;  /* 0x0000000002008986 */ /* 0x0001e8000c101904 */
[----:B------:R0:W-:Y:S04]  /*0210*/  @!P0 STG.E desc[UR4][R4.64], R13 ;  /* 0x0000000d04008986 */ /* 0x0001e8000c101904 */
[----:B------:R-:W2:Y:S04]  /*0220*/  LDG.E R10, desc[UR4][R8.64] ;  /* 0x00000004080a7981 */ /* 0x000ea8000c1e1900 */
[----:B------:R-:W2:Y:S02]  /*0230*/  LDG.E R11, desc[UR4][R6.64] ;  /* 0x00000004060b7981 */ /* 0x000ea4000c1e1900 */
[----:B--2---:R-:W-:-:S13]  /*0240*/  ISETP.GE.AND P0, PT, R10, R11, PT ;  /* 0x0000000b0a00720c */ /* 0x004fda0003f06270 */
[----:B0-----:R-:W-:Y:S05]  /*0250*/  @P0 EXIT ;  /* 0x000000000000094d */ /* 0x001fea0003800000 */
[----:B------:R-:W-:Y:S04]  /*0260*/  STG.E desc[UR4][R6.64], R10 ;  /* 0x0000000a06007986 */ /* 0x000fe8000c101904 */
[----:B------:R-:W-:Y:S01]  /*0270*/  STG.E desc[UR4][R8.64], R11 ;  /* 0x0000000b08007986 */ /* 0x000fe2000c101904 */
[----:B------:R-:W-:Y:S05]  /*0280*/  EXIT ;  /* 0x000000000000794d */ /* 0x000fea0003800000 */
.L_x_7:
        /* <DEDUP_REMOVED lines=15> */
.L_x_11:


//--------------------- .nv.shared._Z24similarityScoreReductionPiS_S_m --------------------------
	.section	.nv.shared._Z24similarityScoreReductionPiS_S_m,"aw",@nobits
	.sectionflags	@""
	.align	16
	.zero		1024


//--------------------- .nv.shared.reserved.0     --------------------------
	.section	.nv.shared.reserved.0,"aw",@nobits
	.weak		__nv_reservedSMEM_offset_0_alias
	.size		__nv_reservedSMEM_offset_0_alias, 0, 64
	.other		__nv_reservedSMEM_offset_0_alias,@"STO_CUDA_RESERVED_SHARED STV_DEFAULT"
__nv_reservedSMEM_offset_0_alias:
	.zero		0
	.zero		64


//--------------------- .nv.shared._Z15findFrequenciesPiS_i --------------------------
	.section	.nv.shared._Z15findFrequenciesPiS_i,"aw",@nobits
	.sectionflags	@""
	.align	16
	.zero		1024


//--------------------- .nv.shared._Z19differenceReductionPiS_S_m --------------------------
	.section	.nv.shared._Z19differenceReductionPiS_S_m,"aw",@nobits
	.sectionflags	@""
	.align	16
	.zero		1024


//--------------------- .nv.shared._Z24sortIntoBitonicSequencesPiS_mm --------------------------
	.section	.nv.shared._Z24sortIntoBitonicSequencesPiS_mm,"aw",@nobits
	.sectionflags	@""
	.align	16
	.zero		1024


//--------------------- .nv.constant0._Z24similarityScoreReductionPiS_S_m --------------------------
	.section	.nv.constant0._Z24similarityScoreReductionPiS_S_m,"a",@progbits
	.sectionflags	@""
	.align	4
.nv.constant0._Z24similarityScoreReductionPiS_S_m:
	.zero		928


//--------------------- .nv.constant0._Z15findFrequenciesPiS_i --------------------------
	.section	.nv.constant0._Z15findFrequenciesPiS_i,"a",@progbits
	.sectionflags	@""
	.align	4
.nv.constant0._Z15findFrequenciesPiS_i:
	.zero		916


//--------------------- .nv.constant0._Z19differenceReductionPiS_S_m --------------------------
	.section	.nv.constant0._Z19differenceReductionPiS_S_m,"a",@progbits
	.sectionflags	@""
	.align	4
.nv.constant0._Z19differenceReductionPiS_S_m:
	.zero		928


//--------------------- .nv.constant0._Z24sortIntoBitonicSequencesPiS_mm --------------------------
	.section	.nv.constant0._Z24sortIntoBitonicSequencesPiS_mm,"a",@progbits
	.sectionflags	@""
	.align	4
.nv.constant0._Z24sortIntoBitonicSequencesPiS_mm:
	.zero		928


//--------------------- SYMBOLS --------------------------

	.type		.nv.reservedSmem.offset0,@object
	.size		.nv.reservedSmem.offset0,0x4
	.type		.nv.reservedSmem.cap,@object
	.size		.nv.reservedSmem.cap,0x4
